	.headerflags	@"EF_CUDA_TEXMODE_UNIFIED EF_CUDA_64BIT_ADDRESS EF_CUDA_ACCELERATORS EF_CUDA_SM90 EF_CUDA_VIRTUAL_SM(EF_CUDA_SM90)"
	.elftype	@"ET_EXEC"


//--------------------- .nv.info                  --------------------------
	.section	.nv.info,"",@"SHT_CUDA_INFO"
	.align	4


	//----- nvinfo : EIATTR_REGCOUNT
	.align		4
        /*0000*/ 	.byte	0x04, 0x2f
        /*0002*/ 	.short	(.L_3 - .L_2)
	.align		4
.L_2:
        /*0004*/ 	.word	index@(triton_poi_fused__native_batch_norm_legit_no_training_relu_35)
        /*0008*/ 	.word	0x00000012


	//----- nvinfo : EIATTR_MIN_STACK_SIZE
	.align		4
.L_3:
        /*000c*/ 	.byte	0x04, 0x12
        /*000e*/ 	.short	(.L_5 - .L_4)
	.align		4
.L_4:
        /*0010*/ 	.word	index@(triton_poi_fused__native_batch_norm_legit_no_training_relu_35)
        /*0014*/ 	.word	0x00000000


	//----- nvinfo : EIATTR_FRAME_SIZE
	.align		4
.L_5:
        /*0018*/ 	.byte	0x04, 0x11
        /*001a*/ 	.short	(.L_7 - .L_6)
	.align		4
.L_6:
        /*001c*/ 	.word	index@(triton_poi_fused__native_batch_norm_legit_no_training_relu_35)
        /*0020*/ 	.word	0x00000000


	//----- nvinfo : EIATTR_MIN_STACK_SIZE
	.align		4
.L_7:
        /*0024*/ 	.byte	0x04, 0x12
        /*0026*/ 	.short	(.L_9 - .L_8)
	.align		4
.L_8:
        /*0028*/ 	.word	index@(triton_poi_fused__native_batch_norm_legit_no_training_relu_35)
        /*002c*/ 	.word	0x00000000
.L_9:


//--------------------- .nv.info.triton_poi_fused__native_batch_norm_legit_no_training_relu_35 --------------------------
	.section	.nv.info.triton_poi_fused__native_batch_norm_legit_no_training_relu_35,"",@"SHT_CUDA_INFO"
	.sectionflags	@""
	.align	4


	//----- nvinfo : EIATTR_CUDA_API_VERSION
	.align		4
        /*0000*/ 	.byte	0x04, 0x37
        /*0002*/ 	.short	(.L_11 - .L_10)
.L_10:
        /*0004*/ 	.word	0x0000007c


	//----- nvinfo : EIATTR_KPARAM_INFO
	.align		4
.L_11:
        /*0008*/ 	.byte	0x04, 0x17
        /*000a*/ 	.short	(.L_13 - .L_12)
.L_12:
        /*000c*/ 	.word	0x00000000
        /*0010*/ 	.short	0x0006
        /*0012*/ 	.short	0x0030
        /*0014*/ 	.byte	0x00, 0xf0, 0x11, 0x00


	//----- nvinfo : EIATTR_KPARAM_INFO
	.align		4
.L_13:
        /*0018*/ 	.byte	0x04, 0x17
        /*001a*/ 	.short	(.L_15 - .L_14)
.L_14:
        /*001c*/ 	.word	0x00000000
        /*0020*/ 	.short	0x0005
        /*0022*/ 	.short	0x0028
        /*0024*/ 	.byte	0x00, 0xf4, 0x21, 0x00


	//----- nvinfo : EIATTR_KPARAM_INFO
	.align		4
.L_15:
        /*0028*/ 	.byte	0x04, 0x17
        /*002a*/ 	.short	(.L_17 - .L_16)
.L_16:
        /*002c*/ 	.word	0x00000000
        /*0030*/ 	.short	0x0004
        /*0032*/ 	.short	0x0020
        /*0034*/ 	.byte	0x00, 0xf4, 0x21, 0x00


	//----- nvinfo : EIATTR_KPARAM_INFO
	.align		4
.L_17:
        /*0038*/ 	.byte	0x04, 0x17
        /*003a*/ 	.short	(.L_19 - .L_18)
.L_18:
        /*003c*/ 	.word	0x00000000
        /*0040*/ 	.short	0x0003
        /*0042*/ 	.short	0x0018
        /*0044*/ 	.byte	0x00, 0xf4, 0x21, 0x00


	//----- nvinfo : EIATTR_KPARAM_INFO
	.align		4
.L_19:
        /*0048*/ 	.byte	0x04, 0x17
        /*004a*/ 	.short	(.L_21 - .L_20)
.L_20:
        /*004c*/ 	.word	0x00000000
        /*0050*/ 	.short	0x0002
        /*0052*/ 	.short	0x0010
        /*0054*/ 	.byte	0x00, 0xf4, 0x21, 0x00


	//----- nvinfo : EIATTR_KPARAM_INFO
	.align		4
.L_21:
        /*0058*/ 	.byte	0x04, 0x17
        /*005a*/ 	.short	(.L_23 - .L_22)
.L_22:
        /*005c*/ 	.word	0x00000000
        /*0060*/ 	.short	0x0001
        /*0062*/ 	.short	0x0008
        /*0064*/ 	.byte	0x00, 0xf4, 0x21, 0x00


	//----- nvinfo : EIATTR_KPARAM_INFO
	.align		4
.L_23:
        /*0068*/ 	.byte	0x04, 0x17
        /*006a*/ 	.short	(.L_25 - .L_24)
.L_24:
        /*006c*/ 	.word	0x00000000
        /*0070*/ 	.short	0x0000
        /*0072*/ 	.short	0x0000
        /*0074*/ 	.byte	0x00, 0xf4, 0x21, 0x00


	//----- nvinfo : EIATTR_SPARSE_MMA_MASK
	.align		4
.L_25:
        /*0078*/ 	.byte	0x03, 0x50
        /*007a*/ 	.short	0x0000


	//----- nvinfo : EIATTR_MAXREG_COUNT
	.align		4
        /*007c*/ 	.byte	0x03, 0x1b
        /*007e*/ 	.short	0x00ff


	//----- nvinfo : EIATTR_EXIT_INSTR_OFFSETS
	.align		4
        /*0080*/ 	.byte	0x04, 0x1c
        /*0082*/ 	.short	(.L_27 - .L_26)


	//   ....[0]....
.L_26:
        /*0084*/ 	.word	0x00000320


	//   ....[1]....
        /*0088*/ 	.word	0x00000340


	//----- nvinfo : EIATTR_REQNTID
	.align		4
.L_27:
        /*008c*/ 	.byte	0x04, 0x10
        /*008e*/ 	.short	(.L_29 - .L_28)
.L_28:
        /*0090*/ 	.word	0x00000080
        /*0094*/ 	.word	0x00000001
        /*0098*/ 	.word	0x00000001


	//----- nvinfo : EIATTR_CBANK_PARAM_SIZE
	.align		4
.L_29:
        /*009c*/ 	.byte	0x03, 0x19
        /*009e*/ 	.short	0x0034


	//----- nvinfo : EIATTR_PARAM_CBANK
	.align		4
        /*00a0*/ 	.byte	0x04, 0x0a
        /*00a2*/ 	.short	(.L_31 - .L_30)
	.align		4
.L_30:
        /*00a4*/ 	.word	index@(.nv.constant0.triton_poi_fused__native_batch_norm_legit_no_training_relu_35)
        /*00a8*/ 	.short	0x0210
        /*00aa*/ 	.short	0x0034


	//----- nvinfo : EIATTR_SW_WAR
	.align		4
.L_31:
        /*00ac*/ 	.byte	0x04, 0x36
        /*00ae*/ 	.short	(.L_33 - .L_32)
.L_32:
        /*00b0*/ 	.word	0x00000008
.L_33:


//--------------------- .nv.callgraph             --------------------------
	.section	.nv.callgraph,"",@"SHT_CUDA_CALLGRAPH"
	.align	4
	.sectionentsize	8
	.align		4
        /*0000*/ 	.word	0x00000000
	.align		4
        /*0004*/ 	.word	0xffffffff
	.align		4
        /*0008*/ 	.word	0x00000000
	.align		4
        /*000c*/ 	.word	0xfffffffe
	.align		4
        /*0010*/ 	.word	0x00000000
	.align		4
        /*0014*/ 	.word	0xfffffffd
	.align		4
        /*0018*/ 	.word	0x00000000
	.align		4
        /*001c*/ 	.word	0xfffffffc


//--------------------- .nv.constant4             --------------------------
	.section	.nv.constant4,"a",@progbits
	.align	8
	.align		8
.nv.constant4:
        /*0000*/ 	.dword	_$_str
	.align		8
        /*0008*/ 	.dword	_$_str_$_2


//--------------------- .text.triton_poi_fused__native_batch_norm_legit_no_training_relu_35 --------------------------
	.section	.text.triton_poi_fused__native_batch_norm_legit_no_training_relu_35,"ax",@progbits
	.align	128
        .global         triton_poi_fused__native_batch_norm_legit_no_training_relu_35
        .type           triton_poi_fused__native_batch_norm_legit_no_training_relu_35,@function
        .size           triton_poi_fused__native_batch_norm_legit_no_training_relu_35,(.L_x_1 - triton_poi_fused__native_batch_norm_legit_no_training_relu_35)
        .other          triton_poi_fused__native_batch_norm_legit_no_training_relu_35,@"STO_CUDA_ENTRY STV_DEFAULT"
triton_poi_fused__native_batch_norm_legit_no_training_relu_35:
.text.triton_poi_fused__native_batch_norm_legit_no_training_relu_35:
[----:B------:R-:W0:Y:S01]  /*0000*/  LDC R1, c[0x0][0x28] ;  /* 0x00000a00ff017b82 */ /* 0x000e220000000800 */
[----:B------:R-:W1:Y:S07]  /*0010*/  S2R R0, SR_TID.X ;  /* 0x0000000000007919 */ /* 0x000e6e0000002100 */
[----:B------:R-:W2:Y:S01]  /*0020*/  LDC.64 R8, c[0x0][0x220] ;  /* 0x00008800ff087b82 */ /* 0x000ea20000000a00 */
[----:B------:R-:W-:Y:S01]  /*0030*/  HFMA2.MMA R14, -RZ, RZ, 0, 0 ;  /* 0x00000000ff0e7435 */ /* 0x000fe200000001ff */
[----:B------:R-:W-:Y:S01]  /*0040*/  ULDC.64 UR4, c[0x0][0x208] ;  /* 0x0000820000047ab9 */ /* 0x000fe20000000a00 */
[----:B------:R-:W3:Y:S05]  /*0050*/  S2R R3, SR_CTAID.X ;  /* 0x0000000000037919 */ /* 0x000eea0000002500 */
[----:B------:R-:W4:Y:S08]  /*0060*/  LDC.64 R4, c[0x0][0x210] ;  /* 0x00008400ff047b82 */ /* 0x000f300000000a00 */
[----:B------:R-:W5:Y:S08]  /*0070*/  LDC.64 R6, c[0x0][0x218] ;  /* 0x00008600ff067b82 */ /* 0x000f700000000a00 */
[----:B------:R-:W4:Y:S01]  /*0080*/  LDC.64 R10, c[0x0][0x228] ;  /* 0x00008a00ff0a7b82 */ /* 0x000f220000000a00 */
[----:B-1----:R-:W-:-:S07]  /*0090*/  LOP3.LUT R0, R0, 0x7f, RZ, 0xc0, !PT ;  /* 0x0000007f00007812 */ /* 0x002fce00078ec0ff */
[----:B------:R-:W1:Y:S01]  /*00a0*/  LDC.64 R12, c[0x0][0x230] ;  /* 0x00008c00ff0c7b82 */ /* 0x000e620000000a00 */
[----:B---3--:R-:W-:-:S04]  /*00b0*/  LEA R0, R3, R0, 0x7 ;  /* 0x0000000003007211 */ /* 0x008fc800078e38ff */
[C---:B------:R-:W-:Y:S01]  /*00c0*/  ISETP.GE.AND P0, PT, R0.reuse, 0x1200, PT ;  /* 0x000012000000780c */ /* 0x040fe20003f06270 */
[----:B------:R-:W-:-:S05]  /*00d0*/  IMAD.HI R2, R0, 0x38e38e39, RZ ;  /* 0x38e38e3900027827 */ /* 0x000fca00078e02ff */
[----:B------:R-:W-:-:S04]  /*00e0*/  SHF.R.U32.HI R3, RZ, 0x1f, R2 ;  /* 0x0000001fff037819 */ /* 0x000fc80000011602 */
[----:B------:R-:W-:-:S04]  /*00f0*/  LEA.HI.SX32 R3, R2, R3, 0x1d ;  /* 0x0000000302037211 */ /* 0x000fc800078feaff */
[----:B------:R-:W-:-:S04]  /*0100*/  SHF.R.S32.HI R2, RZ, 0x1f, R3 ;  /* 0x0000001fff027819 */ /* 0x000fc80000011403 */
[----:B------:R-:W-:-:S04]  /*0110*/  LEA.HI R2, R2, R3, RZ, 0x5 ;  /* 0x0000000302027211 */ /* 0x000fc800078f28ff */
[----:B------:R-:W-:-:S04]  /*0120*/  LOP3.LUT R2, R2, 0xffffffe0, RZ, 0xc0, !PT ;  /* 0xffffffe002027812 */ /* 0x000fc800078ec0ff */
[----:B------:R-:W-:-:S05]  /*0130*/  IADD3 R15, R3, -R2, RZ ;  /* 0x80000002030f7210 */ /* 0x000fca0007ffe0ff */
[----:B--2---:R-:W-:-:S05]  /*0140*/  IMAD.WIDE R8, R15, 0x4, R8 ;  /* 0x000000040f087825 */ /* 0x004fca00078e0208 */
[----:B------:R2:W3:Y:S01]  /*0150*/  @!P0 LDG.E.EL R14, desc[UR4][R8.64] ;  /* 0x00000004080e8981 */ /* 0x0004e2000c2e1900 */
[----:B------:R-:W-:Y:S01]  /*0160*/  CS2R R2, SRZ ;  /* 0x0000000000027805 */ /* 0x000fe2000001ff00 */
[----:B----4-:R-:W-:-:S04]  /*0170*/  IMAD.WIDE R4, R0, 0x4, R4 ;  /* 0x0000000400047825 */ /* 0x010fc800078e0204 */
[C---:B-----5:R-:W-:Y:S01]  /*0180*/  IMAD.WIDE R6, R15.reuse, 0x4, R6 ;  /* 0x000000040f067825 */ /* 0x060fe200078e0206 */
[----:B------:R4:W5:Y:S03]  /*0190*/  @!P0 LDG.E R2, desc[UR4][R4.64] ;  /* 0x0000000404028981 */ /* 0x000966000c1e1900 */
[C---:B0-2---:R-:W-:Y:S01]  /*01a0*/  IMAD.WIDE R8, R15.reuse, 0x4, R10 ;  /* 0x000000040f087825 */ /* 0x045fe200078e020a */
[----:B------:R0:W5:Y:S03]  /*01b0*/  @!P0 LDG.E.EL R3, desc[UR4][R6.64] ;  /* 0x0000000406038981 */ /* 0x000166000c2e1900 */
[----:B-1----:R-:W-:Y:S01]  /*01c0*/  IMAD.WIDE R10, R15, 0x4, R12 ;  /* 0x000000040f0a7825 */ /* 0x002fe200078e020c */
[----:B------:R-:W-:Y:S01]  /*01d0*/  CS2R R12, SRZ ;  /* 0x00000000000c7805 */ /* 0x000fe2000001ff00 */
[----:B----4-:R-:W1:Y:S05]  /*01e0*/  LDC.64 R4, c[0x0][0x238] ;  /* 0x00008e00ff047b82 */ /* 0x010e6a0000000a00 */
[----:B------:R-:W2:Y:S04]  /*01f0*/  @!P0 LDG.E.EL R12, desc[UR4][R8.64] ;  /* 0x00000004080c8981 */ /* 0x000ea8000c2e1900 */
[----:B------:R-:W2:Y:S01]  /*0200*/  @!P0 LDG.E.EL R13, desc[UR4][R10.64] ;  /* 0x000000040a0d8981 */ /* 0x000ea2000c2e1900 */
[----:B0-----:R-:W-:Y:S01]  /*0210*/  MOV R6, 0x3e800000 ;  /* 0x3e80000000067802 */ /* 0x001fe20000000f00 */
[----:B---3--:R-:W-:-:S04]  /*0220*/  FADD R14, R14, 9.9999997473787516356e-06 ;  /* 0x3727c5ac0e0e7421 */ /* 0x008fc80000000000 */
[----:B------:R-:W0:Y:S01]  /*0230*/  MUFU.SQRT R15, R14 ;  /* 0x0000000e000f7308 */ /* 0x000e220000002000 */
[----:B-----5:R-:W-:Y:S01]  /*0240*/  FADD R2, -R3, R2 ;  /* 0x0000000203027221 */ /* 0x020fe20000000100 */
[C---:B0-----:R-:W-:Y:S02]  /*0250*/  FSETP.GT.AND P1, PT, R15.reuse, 8.50705917302346158658e+37, PT ;  /* 0x7e8000000f00780b */ /* 0x041fe40003f24000 */
[----:B------:R-:W-:Y:S02]  /*0260*/  FSETP.GEU.AND P2, PT, R15, 1.175494350822287508e-38, PT ;  /* 0x008000000f00780b */ /* 0x000fe40003f4e000 */
[----:B------:R-:W-:-:S09]  /*0270*/  FSEL R6, R6, 1, P1 ;  /* 0x3f80000006067808 */ /* 0x000fd20000800000 */
[----:B------:R-:W-:Y:S02]  /*0280*/  @P1 FMUL R15, R15, 0.25 ;  /* 0x3e8000000f0f1820 */ /* 0x000fe40000400000 */
[----:B------:R-:W-:Y:S02]  /*0290*/  @!P2 FMUL R6, R6, 16777216 ;  /* 0x4b8000000606a820 */ /* 0x000fe40000400000 */
[----:B------:R-:W-:-:S06]  /*02a0*/  @!P2 FMUL R15, R15, 16777216 ;  /* 0x4b8000000f0fa820 */ /* 0x000fcc0000400000 */
[----:B------:R-:W0:Y:S02]  /*02b0*/  MUFU.RCP R15, R15 ;  /* 0x0000000f000f7308 */ /* 0x000e240000001000 */
[----:B0-----:R-:W-:-:S04]  /*02c0*/  FMUL R3, R15, R6 ;  /* 0x000000060f037220 */ /* 0x001fc80000400000 */
[----:B------:R-:W-:-:S04]  /*02d0*/  FMUL R2, R2, R3 ;  /* 0x0000000302027220 */ /* 0x000fc80000400000 */
[----:B--2---:R-:W-:Y:S01]  /*02e0*/  FFMA R12, R2, R12, R13 ;  /* 0x0000000c020c7223 */ /* 0x004fe2000000000d */
[----:B-1----:R-:W-:-:S04]  /*02f0*/  IMAD.WIDE R2, R0, 0x4, R4 ;  /* 0x0000000400027825 */ /* 0x002fc800078e0204 */
[----:B------:R-:W-:-:S04]  /*0300*/  FSETP.GEU.AND P1, PT, R12, RZ, PT ;  /* 0x000000ff0c00720b */ /* 0x000fc80003f2e000 */
[----:B------:R-:W-:Y:S01]  /*0310*/  FSEL R5, R12, RZ, P1 ;  /* 0x000000ff0c057208 */ /* 0x000fe20000800000 */
[----:B------:R-:W-:Y:S08]  /*0320*/  @P0 EXIT ;  /* 0x000000000000094d */ /* 0x000ff00003800000 */
[----:B------:R-:W-:Y:S01]  /*0330*/  STG.E desc[UR4][R2.64], R5 ;  /* 0x0000000502007986 */ /* 0x000fe2000c101904 */
[----:B------:R-:W-:Y:S05]  /*0340*/  EXIT ;  /* 0x000000000000794d */ /* 0x000fea0003800000 */
.L_x_0:
[----:B------:R-:W-:-:S00]  /*0350*/  BRA `(.L_x_0) ;  /* 0xfffffffc00fc7947 */ /* 0x000fc0000383ffff */
[----:B------:R-:W-:-:S00]  /*0360*/  NOP ;  /* 0x0000000000007918 */ /* 0x000fc00000000000 */
        /* <DEDUP_REMOVED lines=9> */
.L_x_1:


//--------------------- .nv.global.init           --------------------------
	.section	.nv.global.init,"aw",@progbits
.nv.global.init:
	.type		_$_str,@object
	.size		_$_str,(_$_str_$_2 - _$_str)
_$_str:
        /*0000*/ 	.byte	0x5f, 0x5f, 0x43, 0x55, 0x44, 0x41, 0x5f, 0x46, 0x54, 0x5a, 0x00
	.type		_$_str_$_2,@object
	.size		_$_str_$_2,(.L_1 - _$_str_$_2)
_$_str_$_2:
        /*000b*/ 	.byte	0x5f, 0x5f, 0x43, 0x55, 0x44, 0x41, 0x5f, 0x50, 0x52, 0x45, 0x43, 0x5f, 0x53, 0x51, 0x52, 0x54
        /*001b*/ 	.byte	0x00
.L_1:


//--------------------- .nv.constant0.triton_poi_fused__native_batch_norm_legit_no_training_relu_35 --------------------------
	.section	.nv.constant0.triton_poi_fused__native_batch_norm_legit_no_training_relu_35,"a",@progbits
	.sectionflags	@""
	.align	4
.nv.constant0.triton_poi_fused__native_batch_norm_legit_no_training_relu_35:
	.zero		580
